//
// Generated by NVIDIA NVVM Compiler
//
// Compiler Build ID: CL-36424714
// Cuda compilation tools, release 13.0, V13.0.88
// Based on NVVM 20.0.0
//

.version 9.0
.target sm_100
.address_size 64

	// .globl	_Z12BFS_paralleliP4PairPiS0_S1_PfiiS0_

.visible .entry _Z12BFS_paralleliP4PairPiS0_S1_PfiiS0_(
	.param .u32 _Z12BFS_paralleliP4PairPiS0_S1_PfiiS0__param_0,
	.param .u64 .ptr .align 1 _Z12BFS_paralleliP4PairPiS0_S1_PfiiS0__param_1,
	.param .u64 .ptr .align 1 _Z12BFS_paralleliP4PairPiS0_S1_PfiiS0__param_2,
	.param .u64 .ptr .align 1 _Z12BFS_paralleliP4PairPiS0_S1_PfiiS0__param_3,
	.param .u64 .ptr .align 1 _Z12BFS_paralleliP4PairPiS0_S1_PfiiS0__param_4,
	.param .u64 .ptr .align 1 _Z12BFS_paralleliP4PairPiS0_S1_PfiiS0__param_5,
	.param .u32 _Z12BFS_paralleliP4PairPiS0_S1_PfiiS0__param_6,
	.param .u32 _Z12BFS_paralleliP4PairPiS0_S1_PfiiS0__param_7,
	.param .u64 .ptr .align 1 _Z12BFS_paralleliP4PairPiS0_S1_PfiiS0__param_8
)
{
	.reg .pred 	%p<33>;
	.reg .b32 	%r<37>;
	.reg .b32 	%f<7>;
	.reg .b64 	%rd<41>;

	ld.param.u32 	%r13, [_Z12BFS_paralleliP4PairPiS0_S1_PfiiS0__param_0];
	ld.param.u64 	%rd12, [_Z12BFS_paralleliP4PairPiS0_S1_PfiiS0__param_1];
	ld.param.u64 	%rd15, [_Z12BFS_paralleliP4PairPiS0_S1_PfiiS0__param_2];
	ld.param.u64 	%rd13, [_Z12BFS_paralleliP4PairPiS0_S1_PfiiS0__param_3];
	ld.param.u64 	%rd16, [_Z12BFS_paralleliP4PairPiS0_S1_PfiiS0__param_4];
	ld.param.u64 	%rd17, [_Z12BFS_paralleliP4PairPiS0_S1_PfiiS0__param_5];
	ld.param.u32 	%r14, [_Z12BFS_paralleliP4PairPiS0_S1_PfiiS0__param_7];
	ld.param.u64 	%rd14, [_Z12BFS_paralleliP4PairPiS0_S1_PfiiS0__param_8];
	cvta.to.global.u64 	%rd1, %rd16;
	cvta.to.global.u64 	%rd2, %rd17;
	cvta.to.global.u64 	%rd3, %rd15;
	mov.u32 	%r15, %tid.x;
	mov.u32 	%r16, %ctaid.x;
	mov.u32 	%r17, %ntid.x;
	mad.lo.s32 	%r1, %r16, %r17, %r15;
	ld.global.u32 	%r18, [%rd3];
	setp.ge.s32 	%p2, %r1, %r18;
	@%p2 bra 	$L__BB0_26;
	cvta.to.global.u64 	%rd37, %rd12;
	cvta.to.global.u64 	%rd36, %rd13;
	cvta.to.global.u64 	%rd6, %rd14;
$L__BB0_2:
	mul.wide.s32 	%rd18, %r1, 8;
	add.s64 	%rd19, %rd37, %rd18;
	ld.global.u32 	%r2, [%rd19];
	ld.global.u32 	%r3, [%rd19+4];
	setp.ge.s32 	%p3, %r2, %r3;
	@%p3 bra 	$L__BB0_9;
	setp.lt.s32 	%p20, %r14, 1;
	mov.pred 	%p32, 0;
	@%p20 bra 	$L__BB0_22;
	mul.lo.s32 	%r4, %r2, %r14;
	mov.b32 	%r34, 0;
$L__BB0_5:
	setp.ge.s32 	%p21, %r2, %r34;
	@%p21 bra 	$L__BB0_8;
	add.s32 	%r29, %r34, %r4;
	mul.wide.s32 	%rd32, %r29, 4;
	add.s64 	%rd33, %rd2, %rd32;
	ld.global.f32 	%f5, [%rd33];
	abs.f32 	%f6, %f5;
	setp.nan.f32 	%p22, %f6, %f6;
	@%p22 bra 	$L__BB0_8;
	atom.global.add.u32 	%r30, [%rd1], 1;
	mul.wide.s32 	%rd34, %r30, 8;
	add.s64 	%rd35, %rd36, %rd34;
	st.global.u32 	[%rd35], %r2;
	st.global.u32 	[%rd35+4], %r34;
	mov.pred 	%p32, -1;
	bra.uni 	$L__BB0_22;
$L__BB0_8:
	add.s32 	%r34, %r34, 1;
	setp.eq.s32 	%p24, %r34, %r14;
	@%p24 bra 	$L__BB0_22;
	bra.uni 	$L__BB0_5;
$L__BB0_9:
	setp.gt.s32 	%p4, %r2, %r3;
	@%p4 bra 	$L__BB0_15;
	setp.lt.s32 	%p6, %r14, 1;
	mov.pred 	%p32, 0;
	@%p6 bra 	$L__BB0_22;
	mul.lo.s32 	%r7, %r2, %r14;
	add.s32 	%r20, %r7, %r2;
	mul.wide.s32 	%rd20, %r20, 4;
	add.s64 	%rd9, %rd2, %rd20;
	mov.b32 	%r36, 0;
$L__BB0_12:
	setp.ne.s32 	%p7, %r2, %r36;
	@%p7 bra 	$L__BB0_21;
	ld.global.f32 	%f1, [%rd9];
	abs.f32 	%f2, %f1;
	setp.nan.f32 	%p8, %f2, %f2;
	@%p8 bra 	$L__BB0_21;
	atom.global.add.u32 	%r21, [%rd1], 1;
	mul.wide.s32 	%rd21, %r21, 8;
	add.s64 	%rd22, %rd36, %rd21;
	st.global.u32 	[%rd22], %r2;
	st.global.u32 	[%rd22+4], %r2;
	sub.s32 	%r22, %r7, %r14;
	cvt.s64.s32 	%rd23, %r22;
	cvt.s64.s32 	%rd24, %r2;
	add.s64 	%rd25, %rd23, %rd24;
	shl.b64 	%rd26, %rd25, 3;
	add.s64 	%rd27, %rd6, %rd26;
	ld.global.u32 	%r23, [%rd27+-4];
	add.s32 	%r24, %r23, 1;
	st.global.u32 	[%rd27+-8], %r2;
	st.global.u32 	[%rd27+-4], %r24;
	mov.pred 	%p32, -1;
	bra.uni 	$L__BB0_22;
$L__BB0_15:
	setp.lt.s32 	%p13, %r14, 1;
	mov.pred 	%p32, 0;
	@%p13 bra 	$L__BB0_22;
	mul.lo.s32 	%r8, %r2, %r14;
	mov.b32 	%r35, 0;
$L__BB0_17:
	setp.le.s32 	%p14, %r2, %r35;
	@%p14 bra 	$L__BB0_20;
	add.s32 	%r26, %r35, %r8;
	mul.wide.s32 	%rd28, %r26, 4;
	add.s64 	%rd29, %rd2, %rd28;
	ld.global.f32 	%f3, [%rd29];
	abs.f32 	%f4, %f3;
	setp.nan.f32 	%p15, %f4, %f4;
	@%p15 bra 	$L__BB0_20;
	atom.global.add.u32 	%r27, [%rd1], 1;
	mul.wide.s32 	%rd30, %r27, 8;
	add.s64 	%rd31, %rd36, %rd30;
	st.global.u32 	[%rd31], %r2;
	st.global.u32 	[%rd31+4], %r35;
	mov.pred 	%p32, -1;
	bra.uni 	$L__BB0_22;
$L__BB0_20:
	add.s32 	%r35, %r35, 1;
	setp.eq.s32 	%p17, %r35, %r14;
	@%p17 bra 	$L__BB0_22;
	bra.uni 	$L__BB0_17;
$L__BB0_21:
	add.s32 	%r36, %r36, 1;
	setp.ne.s32 	%p10, %r36, %r14;
	@%p10 bra 	$L__BB0_12;
$L__BB0_22:
	setp.eq.s32 	%p26, %r2, %r13;
	and.pred  	%p27, %p26, %p32;
	setp.eq.s32 	%p28, %r3, %r13;
	and.pred  	%p29, %p28, %p27;
	@%p29 bra 	$L__BB0_26;
	setp.ne.s32 	%p30, %r1, 0;
	bar.sync 	0;
	@%p30 bra 	$L__BB0_25;
	ld.global.u32 	%r31, [%rd1];
	st.global.u32 	[%rd3], %r31;
	mov.b32 	%r32, 0;
	st.global.u32 	[%rd1], %r32;
	mov.u64 	%rd40, %rd37;
	mov.u64 	%rd37, %rd36;
	mov.u64 	%rd36, %rd40;
$L__BB0_25:
	bar.sync 	0;
	ld.global.u32 	%r33, [%rd3];
	setp.ne.s32 	%p31, %r33, 0;
	@%p31 bra 	$L__BB0_2;
$L__BB0_26:
	ret;

}


// ===== COMPILED SASS (sm_100) =====

	.target	sm_100

	.elftype	@"ET_EXEC"


//--------------------- .note.nv.tkinfo           --------------------------
	.section	.note.nv.tkinfo,"",@"SHT_NOTE"
	.sectionflags	@"SHF_NOTE_NV_TKINFO"
	.tkinfo
        /*0018*/ 	.word	0x00000002
        /*0030*/ 	.string	""
        /*0030*/ 	.string	"ptxas"
        /*0030*/ 	.string	"Cuda compilation tools, release 13.0, V13.0.88"
        /*0030*/ 	.string	"Build cuda_13.0.r13.0/compiler.36424714_0"
        /*0030*/ 	.string	"-arch sm_100 -m 64 "



//--------------------- .note.nv.cuinfo           --------------------------
	.section	.note.nv.cuinfo,"",@"SHT_NOTE"
	.sectionflags	@"SHF_NOTE_NV_CUINFO"
        /*0018*/ 	.short	0x0002
        /*001a*/ 	.short	0x0064
        /*001c*/ 	.short	0x0082
	.zero		2


//--------------------- .nv.info                  --------------------------
	.section	.nv.info,"",@"SHT_CUDA_INFO"
	.align	4


	//----- nvinfo : EIATTR_REGCOUNT
	.align		4
        /*0000*/ 	.byte	0x04, 0x2f
        /*0002*/ 	.short	(.L_1 - .L_0)
	.align		4
.L_0:
        /*0004*/ 	.word	index@(_Z12BFS_paralleliP4PairPiS0_S1_PfiiS0_)
        /*0008*/ 	.word	0x00000014


	//----- nvinfo : EIATTR_FRAME_SIZE
	.align		4
.L_1:
        /*000c*/ 	.byte	0x04, 0x11
        /*000e*/ 	.short	(.L_3 - .L_2)
	.align		4
.L_2:
        /*0010*/ 	.word	index@(_Z12BFS_paralleliP4PairPiS0_S1_PfiiS0_)
        /*0014*/ 	.word	0x00000000


	//----- nvinfo : EIATTR_MIN_STACK_SIZE
	.align		4
.L_3:
        /*0018*/ 	.byte	0x04, 0x12
        /*001a*/ 	.short	(.L_5 - .L_4)
	.align		4
.L_4:
        /*001c*/ 	.word	index@(_Z12BFS_paralleliP4PairPiS0_S1_PfiiS0_)
        /*0020*/ 	.word	0x00000000
.L_5:


//--------------------- .nv.compat                --------------------------
	.section	.nv.compat,"",@"SHT_CUDA_COMPAT_INFO"
	.align	4
        /*0000*/ 	.byte	0x02, 0x09, 0x00, 0x00, 0x02, 0x02, 0x01, 0x00, 0x02, 0x05, 0x05, 0x00, 0x03, 0x07, 0x01, 0x01
        /*0010*/ 	.byte	0x02, 0x03, 0x00, 0x00, 0x02, 0x06, 0x01, 0x00, 0x04, 0x0b, 0x08, 0x00, 0x09, 0x00, 0x00, 0x00
        /*0020*/ 	.byte	0x00, 0x00, 0x00, 0x00


//--------------------- .nv.info._Z12BFS_paralleliP4PairPiS0_S1_PfiiS0_ --------------------------
	.section	.nv.info._Z12BFS_paralleliP4PairPiS0_S1_PfiiS0_,"",@"SHT_CUDA_INFO"
	.sectionflags	@""
	.align	4


	//----- nvinfo : EIATTR_CUDA_API_VERSION
	.align		4
        /*0000*/ 	.byte	0x04, 0x37
        /*0002*/ 	.short	(.L_7 - .L_6)
.L_6:
        /*0004*/ 	.word	0x00000082


	//----- nvinfo : EIATTR_KPARAM_INFO
	.align		4
.L_7:
        /*0008*/ 	.byte	0x04, 0x17
        /*000a*/ 	.short	(.L_9 - .L_8)
.L_8:
        /*000c*/ 	.word	0x00000000
        /*0010*/ 	.short	0x0008
        /*0012*/ 	.short	0x0038
        /*0014*/ 	.byte	0x00, 0xf5, 0x21, 0x00


	//----- nvinfo : EIATTR_KPARAM_INFO
	.align		4
.L_9:
        /*0018*/ 	.byte	0x04, 0x17
        /*001a*/ 	.short	(.L_11 - .L_10)
.L_10:
        /*001c*/ 	.word	0x00000000
        /*0020*/ 	.short	0x0007
        /*0022*/ 	.short	0x0034
        /*0024*/ 	.byte	0x00, 0xf0, 0x11, 0x00


	//----- nvinfo : EIATTR_KPARAM_INFO
	.align		4
.L_11:
        /*0028*/ 	.byte	0x04, 0x17
        /*002a*/ 	.short	(.L_13 - .L_12)
.L_12:
        /*002c*/ 	.word	0x00000000
        /*0030*/ 	.short	0x0006
        /*0032*/ 	.short	0x0030
        /*0034*/ 	.byte	0x00, 0xf0, 0x11, 0x00


	//----- nvinfo : EIATTR_KPARAM_INFO
	.align		4
.L_13:
        /*0038*/ 	.byte	0x04, 0x17
        /*003a*/ 	.short	(.L_15 - .L_14)
.L_14:
        /*003c*/ 	.word	0x00000000
        /*0040*/ 	.short	0x0005
        /*0042*/ 	.short	0x0028
        /*0044*/ 	.byte	0x00, 0xf5, 0x21, 0x00


	//----- nvinfo : EIATTR_KPARAM_INFO
	.align		4
.L_15:
        /*0048*/ 	.byte	0x04, 0x17
        /*004a*/ 	.short	(.L_17 - .L_16)
.L_16:
        /*004c*/ 	.word	0x00000000
        /*0050*/ 	.short	0x0004
        /*0052*/ 	.short	0x0020
        /*0054*/ 	.byte	0x00, 0xf5, 0x21, 0x00


	//----- nvinfo : EIATTR_KPARAM_INFO
	.align		4
.L_17:
        /*0058*/ 	.byte	0x04, 0x17
        /*005a*/ 	.short	(.L_19 - .L_18)
.L_18:
        /*005c*/ 	.word	0x00000000
        /*0060*/ 	.short	0x0003
        /*0062*/ 	.short	0x0018
        /*0064*/ 	.byte	0x00, 0xf5, 0x21, 0x00


	//----- nvinfo : EIATTR_KPARAM_INFO
	.align		4
.L_19:
        /*0068*/ 	.byte	0x04, 0x17
        /*006a*/ 	.short	(.L_21 - .L_20)
.L_20:
        /*006c*/ 	.word	0x00000000
        /*0070*/ 	.short	0x0002
        /*0072*/ 	.short	0x0010
        /*0074*/ 	.byte	0x00, 0xf5, 0x21, 0x00


	//----- nvinfo : EIATTR_KPARAM_INFO
	.align		4
.L_21:
        /*0078*/ 	.byte	0x04, 0x17
        /*007a*/ 	.short	(.L_23 - .L_22)
.L_22:
        /*007c*/ 	.word	0x00000000
        /*0080*/ 	.short	0x0001
        /*0082*/ 	.short	0x0008
        /*0084*/ 	.byte	0x00, 0xf5, 0x21, 0x00


	//----- nvinfo : EIATTR_KPARAM_INFO
	.align		4
.L_23:
        /*0088*/ 	.byte	0x04, 0x17
        /*008a*/ 	.short	(.L_25 - .L_24)
.L_24:
        /*008c*/ 	.word	0x00000000
        /*0090*/ 	.short	0x0000
        /*0092*/ 	.short	0x0000
        /*0094*/ 	.byte	0x00, 0xf0, 0x11, 0x00


	//----- nvinfo : EIATTR_SPARSE_MMA_MASK
	.align		4
.L_25:
        /*0098*/ 	.byte	0x03, 0x50
        /*009a*/ 	.short	0x0000


	//----- nvinfo : EIATTR_MAXREG_COUNT
	.align		4
        /*009c*/ 	.byte	0x03, 0x1b
        /*009e*/ 	.short	0x00ff


	//----- nvinfo : EIATTR_NUM_BARRIERS
	.align		4
        /*00a0*/ 	.byte	0x02, 0x4c
        /*00a2*/ 	.byte	0x01
	.zero		1


	//----- nvinfo : EIATTR_MERCURY_ISA_VERSION
	.align		4
        /*00a4*/ 	.byte	0x03, 0x5f
        /*00a6*/ 	.short	0x0101


	//----- nvinfo : EIATTR_INT_WARP_WIDE_INSTR_OFFSETS
	.align		4
        /*00a8*/ 	.byte	0x04, 0x31
        /*00aa*/ 	.short	(.L_27 - .L_26)


	//   ....[0]....
.L_26:
        /*00ac*/ 	.word	0x000002f0


	//   ....[1]....
        /*00b0*/ 	.word	0x00000390


	//   ....[2]....
        /*00b4*/ 	.word	0x00000580


	//   ....[3]....
        /*00b8*/ 	.word	0x00000690


	//   ....[4]....
        /*00bc*/ 	.word	0x000008b0


	//   ....[5]....
        /*00c0*/ 	.word	0x00000950


	//----- nvinfo : EIATTR_VRC_CTA_INIT_COUNT
	.align		4
.L_27:
        /*00c4*/ 	.byte	0x02, 0x4a
	.zero		1
	.zero		1


	//----- nvinfo : EIATTR_EXIT_INSTR_OFFSETS
	.align		4
        /*00c8*/ 	.byte	0x04, 0x1c
        /*00ca*/ 	.short	(.L_29 - .L_28)


	//   ....[0]....
.L_28:
        /*00cc*/ 	.word	0x00000090


	//   ....[1]....
        /*00d0*/ 	.word	0x00000a10


	//   ....[2]....
        /*00d4*/ 	.word	0x00000b70


	//----- nvinfo : EIATTR_CRS_STACK_SIZE
	.align		4
.L_29:
        /*00d8*/ 	.byte	0x04, 0x1e
        /*00da*/ 	.short	(.L_31 - .L_30)
.L_30:
        /*00dc*/ 	.word	0x00000000


	//----- nvinfo : EIATTR_CBANK_PARAM_SIZE
	.align		4
.L_31:
        /*00e0*/ 	.byte	0x03, 0x19
        /*00e2*/ 	.short	0x0040


	//----- nvinfo : EIATTR_PARAM_CBANK
	.align		4
        /*00e4*/ 	.byte	0x04, 0x0a
        /*00e6*/ 	.short	(.L_33 - .L_32)
	.align		4
.L_32:
        /*00e8*/ 	.word	index@(.nv.constant0._Z12BFS_paralleliP4PairPiS0_S1_PfiiS0_)
        /*00ec*/ 	.short	0x0380
        /*00ee*/ 	.short	0x0040


	//----- nvinfo : EIATTR_SW_WAR
	.align		4
.L_33:
        /*00f0*/ 	.byte	0x04, 0x36
        /*00f2*/ 	.short	(.L_35 - .L_34)
.L_34:
        /*00f4*/ 	.word	0x00000008
.L_35:


//--------------------- .nv.callgraph             --------------------------
	.section	.nv.callgraph,"",@"SHT_CUDA_CALLGRAPH"
	.align	4
	.sectionentsize	8
	.align		4
        /*0000*/ 	.word	0x00000000
	.align		4
        /*0004*/ 	.word	0xffffffff
	.align		4
        /*0008*/ 	.word	0x00000000
	.align		4
        /*000c*/ 	.word	0xfffffffe
	.align		4
        /*0010*/ 	.word	0x00000000
	.align		4
        /*0014*/ 	.word	0xfffffffd
	.align		4
        /*0018*/ 	.word	0x00000000
	.align		4
        /*001c*/ 	.word	0xfffffffc


//--------------------- .text._Z12BFS_paralleliP4PairPiS0_S1_PfiiS0_ --------------------------
	.section	.text._Z12BFS_paralleliP4PairPiS0_S1_PfiiS0_,"ax",@progbits
	.align	128
        .global         _Z12BFS_paralleliP4PairPiS0_S1_PfiiS0_
        .type           _Z12BFS_paralleliP4PairPiS0_S1_PfiiS0_,@function
        .size           _Z12BFS_paralleliP4PairPiS0_S1_PfiiS0_,(.L_x_22 - _Z12BFS_paralleliP4PairPiS0_S1_PfiiS0_)
        .other          _Z12BFS_paralleliP4PairPiS0_S1_PfiiS0_,@"STO_CUDA_ENTRY STV_DEFAULT"
_Z12BFS_paralleliP4PairPiS0_S1_PfiiS0_:
.text._Z12BFS_paralleliP4PairPiS0_S1_PfiiS0_:
[----:B------:R-:W-:Y:S08]  /*0000*/  LDC R1, c[0x0][0x37c] ;  /* 0x0000df00ff017b82 */ /* 0x000ff00000000800 */
[----:B------:R-:W0:Y:S01]  /*0010*/  LDC.64 R2, c[0x0][0x390] ;  /* 0x0000e400ff027b82 */ /* 0x000e220000000a00 */
[----:B------:R-:W0:Y:S02]  /*0020*/  LDCU.64 UR4, c[0x0][0x358] ;  /* 0x00006b00ff0477ac */ /* 0x000e240008000a00 */
[----:B0-----:R-:W2:Y:S05]  /*0030*/  LDG.E R2, desc[UR4][R2.64] ;  /* 0x0000000402027981 */ /* 0x001eaa000c1e1900 */
[----:B------:R-:W0:Y:S01]  /*0040*/  S2UR UR6, SR_CTAID.X ;  /* 0x00000000000679c3 */ /* 0x000e220000002500 */
[----:B------:R-:W0:Y:S07]  /*0050*/  S2R R7, SR_TID.X ;  /* 0x0000000000077919 */ /* 0x000e2e0000002100 */
[----:B------:R-:W0:Y:S02]  /*0060*/  LDC R0, c[0x0][0x360] ;  /* 0x0000d800ff007b82 */ /* 0x000e240000000800 */
[----:B0-----:R-:W-:-:S05]  /*0070*/  IMAD R7, R0, UR6, R7 ;  /* 0x0000000600077c24 */ /* 0x001fca000f8e0207 */
[----:B--2---:R-:W-:-:S13]  /*0080*/  ISETP.GE.AND P0, PT, R7, R2, PT ;  /* 0x000000020700720c */ /* 0x004fda0003f06270 */
[----:B------:R-:W-:Y:S05]  /*0090*/  @P0 EXIT ;  /* 0x000000000000094d */ /* 0x000fea0003800000 */
[----:B------:R-:W0:Y:S01]  /*00a0*/  LDCU.64 UR6, c[0x0][0x388] ;  /* 0x00007100ff0677ac */ /* 0x000e220008000a00 */
[----:B------:R-:W1:Y:S01]  /*00b0*/  LDCU.64 UR8, c[0x0][0x398] ;  /* 0x00007300ff0877ac */ /* 0x000e620008000a00 */
[----:B0-----:R-:W-:Y:S02]  /*00c0*/  IMAD.U32 R4, RZ, RZ, UR6 ;  /* 0x00000006ff047e24 */ /* 0x001fe4000f8e00ff */
[----:B------:R-:W-:Y:S02]  /*00d0*/  IMAD.U32 R5, RZ, RZ, UR7 ;  /* 0x00000007ff057e24 */ /* 0x000fe4000f8e00ff */
[----:B-1----:R-:W-:Y:S02]  /*00e0*/  IMAD.U32 R2, RZ, RZ, UR8 ;  /* 0x00000008ff027e24 */ /* 0x002fe4000f8e00ff */
[----:B------:R-:W-:-:S07]  /*00f0*/  IMAD.U32 R3, RZ, RZ, UR9 ;  /* 0x00000009ff037e24 */ /* 0x000fce000f8e00ff */
.L_x_20:
[----:B01-3--:R-:W-:Y:S01]  /*0100*/  IMAD.WIDE R10, R7, 0x8, R4 ;  /* 0x00000008070a7825 */ /* 0x00bfe200078e0204 */
[----:B------:R-:W0:Y:S04]  /*0110*/  LDCU UR11, c[0x0][0x3b4] ;  /* 0x00007680ff0b77ac */ /* 0x000e280008000800 */
[----:B--2---:R-:W2:Y:S01]  /*0120*/  LDG.E R0, desc[UR4][R10.64] ;  /* 0x000000040a007981 */ /* 0x004ea2000c1e1900 */
[----:B------:R-:W1:Y:S03]  /*0130*/  LDCU UR7, c[0x0][0x3b4] ;  /* 0x00007680ff0777ac */ /* 0x000e660008000800 */
[----:B------:R-:W2:Y:S01]  /*0140*/  LDG.E R9, desc[UR4][R10.64+0x4] ;  /* 0x000004040a097981 */ /* 0x000ea2000c1e1900 */
[----:B------:R-:W3:Y:S01]  /*0150*/  LDCU UR10, c[0x0][0x3b4] ;  /* 0x00007680ff0a77ac */ /* 0x000ee20008000800 */
[----:B------:R-:W-:Y:S01]  /*0160*/  BSSY.RECONVERGENT B0, `(.L_x_0) ;  /* 0x0000086000007945 */ /* 0x000fe20003800200 */
[----:B--2---:R-:W-:-:S13]  /*0170*/  ISETP.GE.AND P0, PT, R0, R9, PT ;  /* 0x000000090000720c */ /* 0x004fda0003f06270 */
[----:B01-3--:R-:W-:Y:S05]  /*0180*/  @P0 BRA `(.L_x_1) ;  /* 0x0000000000980947 */ /* 0x00bfea0003800000 */
[----:B------:R-:W0:Y:S01]  /*0190*/  LDCU UR6, c[0x0][0x3b4] ;  /* 0x00007680ff0677ac */ /* 0x000e220008000800 */
[----:B------:R-:W-:Y:S01]  /*01a0*/  PLOP3.LUT P0, PT, PT, PT, PT, 0x8, 0x80 ;  /* 0x000000000080781c */ /* 0x000fe20003f0e170 */
[----:B0-----:R-:W-:-:S09]  /*01b0*/  UISETP.GE.AND UP0, UPT, UR6, 0x1, UPT ;  /* 0x000000010600788c */ /* 0x001fd2000bf06270 */
[----:B------:R-:W-:Y:S05]  /*01c0*/  BRA.U !UP0, `(.L_x_2) ;  /* 0x0000000508fc7547 */ /* 0x000fea000b800000 */
[----:B------:R-:W0:Y:S01]  /*01d0*/  LDC.64 R12, c[0x0][0x3a8] ;  /* 0x0000ea00ff0c7b82 */ /* 0x000e220000000a00 */
[----:B------:R-:W-:-:S07]  /*01e0*/  IMAD.MOV.U32 R15, RZ, RZ, RZ ;  /* 0x000000ffff0f7224 */ /* 0x000fce00078e00ff */
.L_x_6:
[----:B------:R-:W-:Y:S01]  /*01f0*/  ISETP.GE.AND P1, PT, R0, R15, PT ;  /* 0x0000000f0000720c */ /* 0x000fe20003f26270 */
[----:B------:R-:W-:-:S12]  /*0200*/  BSSY.RELIABLE B1, `(.L_x_3) ;  /* 0x000000c000017945 */ /* 0x000fd80003800100 */
[----:B------:R-:W-:Y:S05]  /*0210*/  @P1 BRA `(.L_x_4) ;  /* 0x0000000000181947 */ /* 0x000fea0003800000 */
[----:B------:R-:W-:-:S04]  /*0220*/  IMAD R11, R0, UR7, R15 ;  /* 0x00000007000b7c24 */ /* 0x000fc8000f8e020f */
[----:B0-----:R-:W-:-:S06]  /*0230*/  IMAD.WIDE R10, R11, 0x4, R12 ;  /* 0x000000040b0a7825 */ /* 0x001fcc00078e020c */
[----:B------:R-:W2:Y:S02]  /*0240*/  LDG.E R10, desc[UR4][R10.64] ;  /* 0x000000040a0a7981 */ /* 0x000ea4000c1e1900 */
[----:B--2---:R-:W-:-:S13]  /*0250*/  FSETP.NAN.AND P1, PT, |R10|, |R10|, PT ;  /* 0x4000000a0a00720b */ /* 0x004fda0003f28200 */
[----:B------:R-:W-:Y:S05]  /*0260*/  @!P1 BREAK.RELIABLE B1 ;  /* 0x0000000000019942 */ /* 0x000fea0003800100 */
[----:B------:R-:W-:Y:S05]  /*0270*/  @!P1 BRA `(.L_x_5) ;  /* 0x0000000000189947 */ /* 0x000fea0003800000 */
.L_x_4:
[----:B------:R-:W-:-:S05]  /*0280*/  VIADD R15, R15, 0x1 ;  /* 0x000000010f0f7836 */ /* 0x000fca0000000000 */
[----:B------:R-:W-:-:S13]  /*0290*/  ISETP.NE.AND P1, PT, R15, UR7, PT ;  /* 0x000000070f007c0c */ /* 0x000fda000bf25270 */
[----:B------:R-:W-:Y:S05]  /*02a0*/  @!P1 BREAK.RELIABLE B1 ;  /* 0x0000000000019942 */ /* 0x000fea0003800100 */
[----:B------:R-:W-:Y:S05]  /*02b0*/  @!P1 BRA `(.L_x_2) ;  /* 0x0000000400c09947 */ /* 0x000fea0003800000 */
[----:B------:R-:W-:Y:S05]  /*02c0*/  BSYNC.RELIABLE B1 ;  /* 0x0000000000017941 */ /* 0x000fea0003800100 */
.L_x_3:
[----:B------:R-:W-:Y:S05]  /*02d0*/  BRA `(.L_x_6) ;  /* 0xfffffffc00c47947 */ /* 0x000fea000383ffff */
.L_x_5:
[----:B------:R-:W0:Y:S01]  /*02e0*/  S2R R13, SR_LANEID ;  /* 0x00000000000d7919 */ /* 0x000e220000000000 */
[----:B------:R-:W-:Y:S01]  /*02f0*/  VOTEU.ANY UR6, UPT, PT ;  /* 0x0000000000067886 */ /* 0x000fe200038e0100 */
[----:B------:R-:W1:Y:S01]  /*0300*/  LDC.64 R10, c[0x0][0x3a0] ;  /* 0x0000e800ff0a7b82 */ /* 0x000e620000000a00 */
[----:B------:R-:W0:Y:S08]  /*0310*/  FLO.U32 R6, UR6 ;  /* 0x0000000600067d00 */ /* 0x000e3000080e0000 */
[----:B------:R-:W1:Y:S01]  /*0320*/  POPC R17, UR6 ;  /* 0x0000000600117d09 */ /* 0x000e620008000000 */
[----:B0-----:R-:W-:-:S13]  /*0330*/  ISETP.EQ.U32.AND P0, PT, R6, R13, PT ;  /* 0x0000000d0600720c */ /* 0x001fda0003f02070 */
[----:B-1----:R-:W2:Y:S01]  /*0340*/  @P0 ATOMG.E.ADD.STRONG.GPU PT, R11, desc[UR4][R10.64], R17 ;  /* 0x800000110a0b09a8 */ /* 0x002ea200081ef104 */
[----:B------:R-:W-:Y:S01]  /*0350*/  PLOP3.LUT P0, PT, PT, PT, PT, 0x80, 0x8 ;  /* 0x000000000008781c */ /* 0x000fe20003f0f070 */
[----:B------:R-:W0:Y:S02]  /*0360*/  S2R R8, SR_LTMASK ;  /* 0x0000000000087919 */ /* 0x000e240000003900 */
[----:B0-----:R-:W-:-:S06]  /*0370*/  LOP3.LUT R8, R8, UR6, RZ, 0xc0, !PT ;  /* 0x0000000608087c12 */ /* 0x001fcc000f8ec0ff */
[----:B------:R-:W0:Y:S01]  /*0380*/  POPC R8, R8 ;  /* 0x0000000800087309 */ /* 0x000e220000000000 */
[----:B--2---:R-:W0:Y:S02]  /*0390*/  SHFL.IDX PT, R13, R11, R6, 0x1f ;  /* 0x00001f060b0d7589 */ /* 0x004e2400000e0000 */
[----:B0-----:R-:W-:-:S04]  /*03a0*/  IMAD.IADD R13, R13, 0x1, R8 ;  /* 0x000000010d0d7824 */ /* 0x001fc800078e0208 */
[----:B------:R-:W-:-:S05]  /*03b0*/  IMAD.WIDE R12, R13, 0x8, R2 ;  /* 0x000000080d0c7825 */ /* 0x000fca00078e0202 */
[----:B------:R2:W-:Y:S04]  /*03c0*/  STG.E desc[UR4][R12.64+0x4], R15 ;  /* 0x0000040f0c007986 */ /* 0x0005e8000c101904 */
[----:B------:R2:W-:Y:S01]  /*03d0*/  STG.E desc[UR4][R12.64], R0 ;  /* 0x000000000c007986 */ /* 0x0005e2000c101904 */
[----:B------:R-:W-:Y:S05]  /*03e0*/  BRA `(.L_x_2) ;  /* 0x0000000400747947 */ /* 0x000fea0003800000 */
.L_x_1:
[----:B------:R-:W-:Y:S01]  /*03f0*/  ISETP.GT.AND P0, PT, R0, R9, PT ;  /* 0x000000090000720c */ /* 0x000fe20003f04270 */
[----:B------:R-:W-:-:S12]  /*0400*/  BSSY.RELIABLE B1, `(.L_x_7) ;  /* 0x0000038000017945 */ /* 0x000fd80003800100 */
[----:B------:R-:W-:Y:S05]  /*0410*/  @!P0 BREAK.RELIABLE B1 ;  /* 0x0000000000018942 */ /* 0x000fea0003800100 */
[----:B------:R-:W-:Y:S05]  /*0420*/  @P0 BRA `(.L_x_8) ;  /* 0x0000000000c40947 */ /* 0x000fea0003800000 */
[----:B------:R-:W0:Y:S01]  /*0430*/  LDCU UR6, c[0x0][0x3b4] ;  /* 0x00007680ff0677ac */ /* 0x000e220008000800 */
[----:B------:R-:W-:Y:S01]  /*0440*/  PLOP3.LUT P0, PT, PT, PT, PT, 0x8, 0x80 ;  /* 0x000000000080781c */ /* 0x000fe20003f0e170 */
[----:B0-----:R-:W-:-:S09]  /*0450*/  UISETP.GE.AND UP0, UPT, UR6, 0x1, UPT ;  /* 0x000000010600788c */ /* 0x001fd2000bf06270 */
[----:B------:R-:W-:Y:S05]  /*0460*/  BRA.U !UP0, `(.L_x_2) ;  /* 0x0000000508547547 */ /* 0x000fea000b800000 */
[----:B------:R-:W0:Y:S01]  /*0470*/  LDC.64 R10, c[0x0][0x3a8] ;  /* 0x0000ea00ff0a7b82 */ /* 0x000e220000000a00 */
[----:B------:R-:W-:Y:S02]  /*0480*/  IMAD R13, R0, UR6, R0 ;  /* 0x00000006000d7c24 */ /* 0x000fe4000f8e0200 */
[----:B------:R-:W-:Y:S02]  /*0490*/  IMAD.MOV.U32 R15, RZ, RZ, RZ ;  /* 0x000000ffff0f7224 */ /* 0x000fe400078e00ff */
[----:B0-----:R-:W-:-:S07]  /*04a0*/  IMAD.WIDE R10, R13, 0x4, R10 ;  /* 0x000000040d0a7825 */ /* 0x001fce00078e020a */
.L_x_12:
[----:B------:R-:W-:Y:S01]  /*04b0*/  ISETP.NE.AND P1, PT, R0, R15, PT ;  /* 0x0000000f0000720c */ /* 0x000fe20003f25270 */
[----:B------:R-:W-:-:S12]  /*04c0*/  BSSY.RELIABLE B2, `(.L_x_9) ;  /* 0x0000006000027945 */ /* 0x000fd80003800100 */
[----:B------:R-:W-:Y:S05]  /*04d0*/  @P1 BRA `(.L_x_10) ;  /* 0x0000000000101947 */ /* 0x000fea0003800000 */
[----:B------:R-:W2:Y:S02]  /*04e0*/  LDG.E R6, desc[UR4][R10.64] ;  /* 0x000000040a067981 */ /* 0x000ea4000c1e1900 */
[----:B--2---:R-:W-:-:S13]  /*04f0*/  FSETP.NAN.AND P1, PT, |R6|, |R6|, PT ;  /* 0x400000060600720b */ /* 0x004fda0003f28200 */
[----:B------:R-:W-:Y:S05]  /*0500*/  @!P1 BREAK.RELIABLE B2 ;  /* 0x0000000000029942 */ /* 0x000fea0003800100 */
[----:B------:R-:W-:Y:S05]  /*0510*/  @!P1 BRA `(.L_x_11) ;  /* 0x0000000000149947 */ /* 0x000fea0003800000 */
.L_x_10:
[----:B------:R-:W-:Y:S05]  /*0520*/  BSYNC.RELIABLE B2 ;  /* 0x0000000000027941 */ /* 0x000fea0003800100 */
.L_x_9:
[----:B------:R-:W-:-:S05]  /*0530*/  VIADD R15, R15, 0x1 ;  /* 0x000000010f0f7836 */ /* 0x000fca0000000000 */
[----:B------:R-:W-:-:S13]  /*0540*/  ISETP.NE.AND P1, PT, R15, UR10, PT ;  /* 0x0000000a0f007c0c */ /* 0x000fda000bf25270 */
[----:B------:R-:W-:Y:S05]  /*0550*/  @P1 BRA `(.L_x_12) ;  /* 0xfffffffc00d41947 */ /* 0x000fea000383ffff */
[----:B------:R-:W-:Y:S05]  /*0560*/  BRA `(.L_x_2) ;  /* 0x0000000400147947 */ /* 0x000fea0003800000 */
.L_x_11:
[----:B------:R-:W0:Y:S01]  /*0570*/  S2R R13, SR_LANEID ;  /* 0x00000000000d7919 */ /* 0x000e220000000000 */
[----:B------:R-:W-:Y:S01]  /*0580*/  VOTEU.ANY UR6, UPT, PT ;  /* 0x0000000000067886 */ /* 0x000fe200038e0100 */
[----:B------:R-:W1:Y:S01]  /*0590*/  LDC.64 R10, c[0x0][0x3a0] ;  /* 0x0000e800ff0a7b82 */ /* 0x000e620000000a00 */
[----:B------:R-:W0:Y:S01]  /*05a0*/  FLO.U32 R6, UR6 ;  /* 0x0000000600067d00 */ /* 0x000e2200080e0000 */
[----:B------:R-:W2:Y:S01]  /*05b0*/  S2R R8, SR_LTMASK ;  /* 0x0000000000087919 */ /* 0x000ea20000003900 */
[----:B------:R-:W3:Y:S06]  /*05c0*/  LDCU.64 UR8, c[0x0][0x3b8] ;  /* 0x00007700ff0877ac */ /* 0x000eec0008000a00 */
[----:B------:R-:W1:Y:S01]  /*05d0*/  POPC R15, UR6 ;  /* 0x00000006000f7d09 */ /* 0x000e620008000000 */
[----:B0-----:R-:W-:-:S02]  /*05e0*/  ISETP.EQ.U32.AND P0, PT, R6, R13, PT ;  /* 0x0000000d0600720c */ /* 0x001fc40003f02070 */
[----:B------:R-:W0:Y:S11]  /*05f0*/  LDC R13, c[0x0][0x3b4] ;  /* 0x0000ed00ff0d7b82 */ /* 0x000e360000000800 */
[----:B-1----:R-:W4:Y:S01]  /*0600*/  @P0 ATOMG.E.ADD.STRONG.GPU PT, R15, desc[UR4][R10.64], R15 ;  /* 0x8000000f0a0f09a8 */ /* 0x002f2200081ef104 */
[----:B--2---:R-:W-:-:S02]  /*0610*/  LOP3.LUT R8, R8, UR6, RZ, 0xc0, !PT ;  /* 0x0000000608087c12 */ /* 0x004fc4000f8ec0ff */
[----:B------:R-:W-:Y:S02]  /*0620*/  SHF.R.S32.HI R12, RZ, 0x1f, R0 ;  /* 0x0000001fff0c7819 */ /* 0x000fe40000011400 */
[----:B------:R-:W1:Y:S01]  /*0630*/  POPC R17, R8 ;  /* 0x0000000800117309 */ /* 0x000e620000000000 */
[----:B0-----:R-:W-:-:S05]  /*0640*/  IMAD R13, R0, R13, -R13 ;  /* 0x0000000d000d7224 */ /* 0x001fca00078e0a0d */
[----:B------:R-:W-:-:S04]  /*0650*/  IADD3 R14, P0, PT, R0, R13, RZ ;  /* 0x0000000d000e7210 */ /* 0x000fc80007f1e0ff */
[----:B------:R-:W-:Y:S02]  /*0660*/  LEA.HI.X.SX32 R13, R13, R12, 0x1, P0 ;  /* 0x0000000c0d0d7211 */ /* 0x000fe400000f0eff */
[----:B---3--:R-:W-:-:S04]  /*0670*/  LEA R12, P0, R14, UR8, 0x3 ;  /* 0x000000080e0c7c11 */ /* 0x008fc8000f8018ff */
[----:B------:R-:W-:Y:S01]  /*0680*/  LEA.HI.X R13, R14, UR9, R13, 0x3, P0 ;  /* 0x000000090e0d7c11 */ /* 0x000fe200080f1c0d */
[----:B----4-:R-:W1:Y:S02]  /*0690*/  SHFL.IDX PT, R6, R15, R6, 0x1f ;  /* 0x00001f060f067589 */ /* 0x010e6400000e0000 */
[----:B-1----:R-:W-:-:S04]  /*06a0*/  IMAD.IADD R11, R6, 0x1, R17 ;  /* 0x00000001060b7824 */ /* 0x002fc800078e0211 */
[----:B------:R-:W-:-:S05]  /*06b0*/  IMAD.WIDE R10, R11, 0x8, R2 ;  /* 0x000000080b0a7825 */ /* 0x000fca00078e0202 */
[----:B------:R1:W-:Y:S04]  /*06c0*/  STG.E desc[UR4][R10.64], R0 ;  /* 0x000000000a007986 */ /* 0x0003e8000c101904 */
[----:B------:R1:W-:Y:S04]  /*06d0*/  STG.E desc[UR4][R10.64+0x4], R0 ;  /* 0x000004000a007986 */ /* 0x0003e8000c101904 */
[----:B------:R-:W2:Y:S01]  /*06e0*/  LDG.E R6, desc[UR4][R12.64+-0x4] ;  /* 0xfffffc040c067981 */ /* 0x000ea2000c1e1900 */
[----:B------:R-:W-:-:S03]  /*06f0*/  PLOP3.LUT P0, PT, PT, PT, PT, 0x80, 0x8 ;  /* 0x000000000008781c */ /* 0x000fc60003f0f070 */
[----:B------:R1:W-:Y:S01]  /*0700*/  STG.E desc[UR4][R12.64+-0x8], R0 ;  /* 0xfffff8000c007986 */ /* 0x0003e2000c101904 */
[----:B--2---:R-:W-:-:S05]  /*0710*/  VIADD R15, R6, 0x1 ;  /* 0x00000001060f7836 */ /* 0x004fca0000000000 */
[----:B------:R1:W-:Y:S01]  /*0720*/  STG.E desc[UR4][R12.64+-0x4], R15 ;  /* 0xfffffc0f0c007986 */ /* 0x0003e2000c101904 */
[----:B------:R-:W-:Y:S05]  /*0730*/  BRA `(.L_x_2) ;  /* 0x0000000000a07947 */ /* 0x000fea0003800000 */
.L_x_8:
[----:B------:R-:W0:Y:S01]  /*0740*/  LDCU UR6, c[0x0][0x3b4] ;  /* 0x00007680ff0677ac */ /* 0x000e220008000800 */
[----:B------:R-:W-:Y:S01]  /*0750*/  PLOP3.LUT P0, PT, PT, PT, PT, 0x8, 0x80 ;  /* 0x000000000080781c */ /* 0x000fe20003f0e170 */
[----:B0-----:R-:W-:-:S09]  /*0760*/  UISETP.GE.AND UP0, UPT, UR6, 0x1, UPT ;  /* 0x000000010600788c */ /* 0x001fd2000bf06270 */
[----:B------:R-:W-:Y:S05]  /*0770*/  BRA.U !UP0, `(.L_x_13) ;  /* 0x00000001088c7547 */ /* 0x000fea000b800000 */
[----:B------:R-:W-:Y:S05]  /*0780*/  BSYNC.RELIABLE B1 ;  /* 0x0000000000017941 */ /* 0x000fea0003800100 */
.L_x_7:
[----:B------:R-:W0:Y:S01]  /*0790*/  LDC.64 R12, c[0x0][0x3a8] ;  /* 0x0000ea00ff0c7b82 */ /* 0x000e220000000a00 */
[----:B------:R-:W-:-:S07]  /*07a0*/  IMAD.MOV.U32 R15, RZ, RZ, RZ ;  /* 0x000000ffff0f7224 */ /* 0x000fce00078e00ff */
.L_x_17:
[----:B------:R-:W-:Y:S01]  /*07b0*/  ISETP.GT.AND P1, PT, R0, R15, PT ;  /* 0x0000000f0000720c */ /* 0x000fe20003f24270 */
[----:B------:R-:W-:-:S12]  /*07c0*/  BSSY.RELIABLE B1, `(.L_x_14) ;  /* 0x000000c000017945 */ /* 0x000fd80003800100 */
[----:B------:R-:W-:Y:S05]  /*07d0*/  @!P1 BRA `(.L_x_15) ;  /* 0x0000000000189947 */ /* 0x000fea0003800000 */
[----:B------:R-:W-:-:S04]  /*07e0*/  IMAD R11, R0, UR11, R15 ;  /* 0x0000000b000b7c24 */ /* 0x000fc8000f8e020f */
[----:B0-----:R-:W-:-:S06]  /*07f0*/  IMAD.WIDE R10, R11, 0x4, R12 ;  /* 0x000000040b0a7825 */ /* 0x001fcc00078e020c */
[----:B------:R-:W2:Y:S02]  /*0800*/  LDG.E R10, desc[UR4][R10.64] ;  /* 0x000000040a0a7981 */ /* 0x000ea4000c1e1900 */
[----:B--2---:R-:W-:-:S13]  /*0810*/  FSETP.NAN.AND P1, PT, |R10|, |R10|, PT ;  /* 0x4000000a0a00720b */ /* 0x004fda0003f28200 */
[----:B------:R-:W-:Y:S05]  /*0820*/  @!P1 BREAK.RELIABLE B1 ;  /* 0x0000000000019942 */ /* 0x000fea0003800100 */
[----:B------:R-:W-:Y:S05]  /*0830*/  @!P1 BRA `(.L_x_16) ;  /* 0x0000000000189947 */ /* 0x000fea0003800000 */
.L_x_15:
[----:B------:R-:W-:-:S05]  /*0840*/  VIADD R15, R15, 0x1 ;  /* 0x000000010f0f7836 */ /* 0x000fca0000000000 */
[----:B------:R-:W-:-:S13]  /*0850*/  ISETP.NE.AND P1, PT, R15, UR11, PT ;  /* 0x0000000b0f007c0c */ /* 0x000fda000bf25270 */
[----:B------:R-:W-:Y:S05]  /*0860*/  @!P1 BREAK.RELIABLE B1 ;  /* 0x0000000000019942 */ /* 0x000fea0003800100 */
[----:B------:R-:W-:Y:S05]  /*0870*/  @!P1 BRA `(.L_x_2) ;  /* 0x0000000000509947 */ /* 0x000fea0003800000 */
[----:B------:R-:W-:Y:S05]  /*0880*/  BSYNC.RELIABLE B1 ;  /* 0x0000000000017941 */ /* 0x000fea0003800100 */
.L_x_14:
[----:B------:R-:W-:Y:S05]  /*0890*/  BRA `(.L_x_17) ;  /* 0xfffffffc00c47947 */ /* 0x000fea000383ffff */
.L_x_16:
        /* <DEDUP_REMOVED lines=17> */
.L_x_13:
[----:B------:R-:W-:Y:S05]  /*09b0*/  BREAK.RELIABLE B1 ;  /* 0x0000000000017942 */ /* 0x000fea0003800100 */
.L_x_2:
[----:B------:R-:W-:Y:S05]  /*09c0*/  BSYNC.RECONVERGENT B0 ;  /* 0x0000000000007941 */ /* 0x000fea0003800200 */
.L_x_0:
[----:B------:R-:W-:Y:S05]  /*09d0*/  WARPSYNC.ALL ;  /* 0x0000000000007948 */ /* 0x000fea0003800000 */
[----:B------:R-:W3:Y:S02]  /*09e0*/  LDCU UR6, c[0x0][0x380] ;  /* 0x00007000ff0677ac */ /* 0x000ee40008000800 */
[----:B---3--:R-:W-:Y:S02]  /*09f0*/  ISETP.EQ.AND P0, PT, R0, UR6, P0 ;  /* 0x0000000600007c0c */ /* 0x008fe40008702270 */
[----:B------:R-:W-:-:S13]  /*0a00*/  ISETP.EQ.AND P1, PT, R9, UR6, PT ;  /* 0x0000000609007c0c */ /* 0x000fda000bf22270 */
[----:B------:R-:W-:Y:S05]  /*0a10*/  @P0 EXIT P1 ;  /* 0x000000000000094d */ /* 0x000fea0000800000 */
[----:B------:R-:W-:Y:S01]  /*0a20*/  BAR.SYNC.DEFER_BLOCKING 0x0 ;  /* 0x0000000000007b1d */ /* 0x000fe20000010000 */
[----:B------:R-:W-:-:S05]  /*0a30*/  ISETP.NE.AND P0, PT, R7, RZ, PT ;  /* 0x000000ff0700720c */ /* 0x000fca0003f05270 */
[----:B------:R-:W-:Y:S08]  /*0a40*/  BSSY.RECONVERGENT B0, `(.L_x_18) ;  /* 0x000000d000007945 */ /* 0x000ff00003800200 */
[----:B------:R-:W-:Y:S05]  /*0a50*/  @P0 BRA `(.L_x_19) ;  /* 0x00000000002c0947 */ /* 0x000fea0003800000 */
[----:B01----:R-:W2:Y:S02]  /*0a60*/  LDC.64 R10, c[0x0][0x3a0] ;  /* 0x0000e800ff0a7b82 */ /* 0x003ea40000000a00 */
[----:B--2---:R-:W2:Y:S06]  /*0a70*/  LDG.E R15, desc[UR4][R10.64] ;  /* 0x000000040a0f7981 */ /* 0x004eac000c1e1900 */
[----:B------:R-:W2:Y:S01]  /*0a80*/  LDC.64 R12, c[0x0][0x390] ;  /* 0x0000e400ff0c7b82 */ /* 0x000ea20000000a00 */
[----:B------:R-:W-:Y:S02]  /*0a90*/  IMAD.MOV.U32 R8, RZ, RZ, R4 ;  /* 0x000000ffff087224 */ /* 0x000fe400078e0004 */
[----:B------:R-:W-:-:S02]  /*0aa0*/  IMAD.MOV.U32 R9, RZ, RZ, R5 ;  /* 0x000000ffff097224 */ /* 0x000fc400078e0005 */
[----:B------:R-:W-:Y:S02]  /*0ab0*/  IMAD.MOV.U32 R4, RZ, RZ, R2 ;  /* 0x000000ffff047224 */ /* 0x000fe400078e0002 */
[----:B------:R-:W-:Y:S02]  /*0ac0*/  IMAD.MOV.U32 R5, RZ, RZ, R3 ;  /* 0x000000ffff057224 */ /* 0x000fe400078e0003 */
[----:B------:R-:W-:Y:S02]  /*0ad0*/  IMAD.MOV.U32 R2, RZ, RZ, R8 ;  /* 0x000000ffff027224 */ /* 0x000fe400078e0008 */
[----:B------:R-:W-:Y:S01]  /*0ae0*/  IMAD.MOV.U32 R3, RZ, RZ, R9 ;  /* 0x000000ffff037224 */ /* 0x000fe200078e0009 */
[----:B--2---:R3:W-:Y:S04]  /*0af0*/  STG.E desc[UR4][R12.64], R15 ;  /* 0x0000000f0c007986 */ /* 0x0047e8000c101904 */
[----:B------:R3:W-:Y:S02]  /*0b00*/  STG.E desc[UR4][R10.64], RZ ;  /* 0x000000ff0a007986 */ /* 0x0007e4000c101904 */
.L_x_19:
[----:B------:R-:W-:Y:S05]  /*0b10*/  BSYNC.RECONVERGENT B0 ;  /* 0x0000000000007941 */ /* 0x000fea0003800200 */
.L_x_18:
[----:B------:R-:W4:Y:S08]  /*0b20*/  LDC.64 R8, c[0x0][0x390] ;  /* 0x0000e400ff087b82 */ /* 0x000f300000000a00 */
[----:B------:R-:W-:Y:S06]  /*0b30*/  BAR.SYNC.DEFER_BLOCKING 0x0 ;  /* 0x0000000000007b1d */ /* 0x000fec0000010000 */
[----:B----4-:R-:W4:Y:S02]  /*0b40*/  LDG.E R8, desc[UR4][R8.64] ;  /* 0x0000000408087981 */ /* 0x010f24000c1e1900 */
[----:B----4-:R-:W-:-:S13]  /*0b50*/  ISETP.NE.AND P0, PT, R8, RZ, PT ;  /* 0x000000ff0800720c */ /* 0x010fda0003f05270 */
[----:B------:R-:W-:Y:S05]  /*0b60*/  @P0 BRA `(.L_x_20) ;  /* 0xfffffff400640947 */ /* 0x000fea000383ffff */
[----:B------:R-:W-:Y:S05]  /*0b70*/  EXIT ;  /* 0x000000000000794d */ /* 0x000fea0003800000 */
.L_x_21:
[----:B------:R-:W-:-:S00]  /*0b80*/  BRA `(.L_x_21) ;  /* 0xfffffffc00fc7947 */ /* 0x000fc0000383ffff */
[----:B------:R-:W-:-:S00]  /*0b90*/  NOP ;  /* 0x0000000000007918 */ /* 0x000fc00000000000 */
        /* <DEDUP_REMOVED lines=14> */
.L_x_22:


//--------------------- .nv.shared.reserved.0     --------------------------
	.section	.nv.shared.reserved.0,"aw",@nobits
	.weak		__nv_reservedSMEM_offset_0_alias
	.size		__nv_reservedSMEM_offset_0_alias, 0, 64
	.other		__nv_reservedSMEM_offset_0_alias,@"STO_CUDA_RESERVED_SHARED STV_DEFAULT"
__nv_reservedSMEM_offset_0_alias:
	.zero		0
	.zero		64


//--------------------- .nv.constant0._Z12BFS_paralleliP4PairPiS0_S1_PfiiS0_ --------------------------
	.section	.nv.constant0._Z12BFS_paralleliP4PairPiS0_S1_PfiiS0_,"a",@progbits
	.sectionflags	@""
	.align	4
.nv.constant0._Z12BFS_paralleliP4PairPiS0_S1_PfiiS0_:
	.zero		960


//--------------------- SYMBOLS --------------------------

	.type		.nv.reservedSmem.offset0,@object
	.size		.nv.reservedSmem.offset0,0x4
